//
// Generated by NVIDIA NVVM Compiler
//
// Compiler Build ID: CL-36424714
// Cuda compilation tools, release 13.0, V13.0.88
// Based on NVVM 20.0.0
//

.version 9.0
.target sm_100
.address_size 64

	// .globl	_Z12simpleKernelPi
.extern .func  (.param .b32 func_retval0) vprintf
(
	.param .b64 vprintf_param_0,
	.param .b64 vprintf_param_1
)
;
.global .align 1 .b8 $str[8] = {37, 100, 33, 61, 37, 100, 10};

.visible .entry _Z12simpleKernelPi(
	.param .u64 .ptr .align 1 _Z12simpleKernelPi_param_0
)
{
	.local .align 8 .b8 	__local_depot0[8];
	.reg .b64 	%SP;
	.reg .b64 	%SPL;
	.reg .pred 	%p<5>;
	.reg .b32 	%r<45>;
	.reg .b64 	%rd<5>;

	mov.u64 	%SPL, __local_depot0;
	cvta.local.u64 	%SP, %SPL;
	mov.u32 	%r24, %tid.x;
	add.s32 	%r1, %r24, 1;
	and.b32  	%r2, %r1, 3;
	setp.lt.u32 	%p1, %r24, 3;
	mov.b32 	%r42, 1;
	mov.u32 	%r44, %r42;
	@%p1 bra 	$L__BB0_4;
	and.b32  	%r27, %r1, 2044;
	neg.s32 	%r35, %r27;
	mov.b32 	%r44, 1;
	mov.b32 	%r36, 2;
$L__BB0_2:
	add.s32 	%r28, %r36, -1;
	mul.lo.s32 	%r29, %r28, %r44;
	add.s32 	%r30, %r36, 2;
	mul.lo.s32 	%r31, %r36, %r29;
	mad.lo.s32 	%r32, %r31, %r36, %r31;
	mul.lo.s32 	%r44, %r30, %r32;
	add.s32 	%r36, %r36, 4;
	add.s32 	%r35, %r35, 4;
	setp.ne.s32 	%p2, %r35, 0;
	@%p2 bra 	$L__BB0_2;
	add.s32 	%r42, %r36, -1;
$L__BB0_4:
	setp.eq.s32 	%p3, %r2, 0;
	@%p3 bra 	$L__BB0_7;
	neg.s32 	%r41, %r2;
$L__BB0_6:
	.pragma "nounroll";
	mul.lo.s32 	%r44, %r42, %r44;
	add.s32 	%r42, %r42, 1;
	add.s32 	%r41, %r41, 1;
	setp.ne.s32 	%p4, %r41, 0;
	@%p4 bra 	$L__BB0_6;
$L__BB0_7:
	add.u64 	%rd1, %SP, 0;
	add.u64 	%rd2, %SPL, 0;
	st.local.v2.u32 	[%rd2], {%r1, %r44};
	mov.u64 	%rd3, $str;
	cvta.global.u64 	%rd4, %rd3;
	{ // callseq 0, 0
	.param .b64 param0;
	st.param.b64 	[param0], %rd4;
	.param .b64 param1;
	st.param.b64 	[param1], %rd1;
	.param .b32 retval0;
	call.uni (retval0), 
	vprintf, 
	(
	param0, 
	param1
	);
	ld.param.b32 	%r33, [retval0];
	} // callseq 0
	ret;

}


// ===== COMPILED SASS (sm_100) =====

	.target	sm_100

	.elftype	@"ET_EXEC"


//--------------------- .note.nv.tkinfo           --------------------------
	.section	.note.nv.tkinfo,"",@"SHT_NOTE"
	.sectionflags	@"SHF_NOTE_NV_TKINFO"
	.tkinfo
        /*0018*/ 	.word	0x00000002
        /*0030*/ 	.string	""
        /*0030*/ 	.string	"ptxas"
        /*0030*/ 	.string	"Cuda compilation tools, release 13.0, V13.0.88"
        /*0030*/ 	.string	"Build cuda_13.0.r13.0/compiler.36424714_0"
        /*0030*/ 	.string	"-arch sm_100 -m 64 "



//--------------------- .note.nv.cuinfo           --------------------------
	.section	.note.nv.cuinfo,"",@"SHT_NOTE"
	.sectionflags	@"SHF_NOTE_NV_CUINFO"
        /*0018*/ 	.short	0x0002
        /*001a*/ 	.short	0x0064
        /*001c*/ 	.short	0x0082
	.zero		2


//--------------------- .nv.info                  --------------------------
	.section	.nv.info,"",@"SHT_CUDA_INFO"
	.align	4


	//----- nvinfo : EIATTR_REGCOUNT
	.align		4
        /*0000*/ 	.byte	0x04, 0x2f
        /*0002*/ 	.short	(.L_2 - .L_1)
	.align		4
.L_1:
        /*0004*/ 	.word	index@(_Z12simpleKernelPi)
        /*0008*/ 	.word	0x00000018


	//----- nvinfo : EIATTR_FRAME_SIZE
	.align		4
.L_2:
        /*000c*/ 	.byte	0x04, 0x11
        /*000e*/ 	.short	(.L_4 - .L_3)
	.align		4
.L_3:
        /*0010*/ 	.word	index@(_Z12simpleKernelPi)
        /*0014*/ 	.word	0x00000008


	//----- nvinfo : EIATTR_MIN_STACK_SIZE
	.align		4
.L_4:
        /*0018*/ 	.byte	0x04, 0x12
        /*001a*/ 	.short	(.L_6 - .L_5)
	.align		4
.L_5:
        /*001c*/ 	.word	index@(_Z12simpleKernelPi)
        /*0020*/ 	.word	0x00000008
.L_6:


//--------------------- .nv.compat                --------------------------
	.section	.nv.compat,"",@"SHT_CUDA_COMPAT_INFO"
	.align	4
        /*0000*/ 	.byte	0x02, 0x09, 0x00, 0x00, 0x02, 0x02, 0x01, 0x00, 0x02, 0x05, 0x05, 0x00, 0x03, 0x07, 0x01, 0x01
        /*0010*/ 	.byte	0x02, 0x03, 0x00, 0x00, 0x02, 0x06, 0x01, 0x00, 0x04, 0x0b, 0x08, 0x00, 0x09, 0x00, 0x00, 0x00
        /*0020*/ 	.byte	0x00, 0x00, 0x00, 0x00


//--------------------- .nv.info._Z12simpleKernelPi --------------------------
	.section	.nv.info._Z12simpleKernelPi,"",@"SHT_CUDA_INFO"
	.sectionflags	@""
	.align	4


	//----- nvinfo : EIATTR_CUDA_API_VERSION
	.align		4
        /*0000*/ 	.byte	0x04, 0x37
        /*0002*/ 	.short	(.L_8 - .L_7)
.L_7:
        /*0004*/ 	.word	0x00000082


	//----- nvinfo : EIATTR_KPARAM_INFO
	.align		4
.L_8:
        /*0008*/ 	.byte	0x04, 0x17
        /*000a*/ 	.short	(.L_10 - .L_9)
.L_9:
        /*000c*/ 	.word	0x00000000
        /*0010*/ 	.short	0x0000
        /*0012*/ 	.short	0x0000
        /*0014*/ 	.byte	0x00, 0xf5, 0x21, 0x00


	//----- nvinfo : EIATTR_SPARSE_MMA_MASK
	.align		4
.L_10:
        /*0018*/ 	.byte	0x03, 0x50
        /*001a*/ 	.short	0x0000


	//----- nvinfo : EIATTR_MAXREG_COUNT
	.align		4
        /*001c*/ 	.byte	0x03, 0x1b
        /*001e*/ 	.short	0x00ff


	//----- nvinfo : EIATTR_EXTERNS
	.align		4
        /*0020*/ 	.byte	0x04, 0x0f
        /*0022*/ 	.short	(.L_12 - .L_11)


	//   ....[0]....
	.align		4
.L_11:
        /*0024*/ 	.word	index@(vprintf)


	//----- nvinfo : EIATTR_MERCURY_ISA_VERSION
	.align		4
.L_12:
        /*0028*/ 	.byte	0x03, 0x5f
        /*002a*/ 	.short	0x0101


	//----- nvinfo : EIATTR_VRC_CTA_INIT_COUNT
	.align		4
        /*002c*/ 	.byte	0x02, 0x4a
	.zero		1
	.zero		1


	//----- nvinfo : EIATTR_SYSCALL_OFFSETS
	.align		4
        /*0030*/ 	.byte	0x04, 0x46
        /*0032*/ 	.short	(.L_14 - .L_13)


	//   ....[0]....
.L_13:
        /*0034*/ 	.word	0x00000700


	//----- nvinfo : EIATTR_EXIT_INSTR_OFFSETS
	.align		4
.L_14:
        /*0038*/ 	.byte	0x04, 0x1c
        /*003a*/ 	.short	(.L_16 - .L_15)


	//   ....[0]....
.L_15:
        /*003c*/ 	.word	0x00000710


	//----- nvinfo : EIATTR_CRS_STACK_SIZE
	.align		4
.L_16:
        /*0040*/ 	.byte	0x04, 0x1e
        /*0042*/ 	.short	(.L_18 - .L_17)
.L_17:
        /*0044*/ 	.word	0x00000000


	//----- nvinfo : EIATTR_CBANK_PARAM_SIZE
	.align		4
.L_18:
        /*0048*/ 	.byte	0x03, 0x19
        /*004a*/ 	.short	0x0008


	//----- nvinfo : EIATTR_PARAM_CBANK
	.align		4
        /*004c*/ 	.byte	0x04, 0x0a
        /*004e*/ 	.short	(.L_20 - .L_19)
	.align		4
.L_19:
        /*0050*/ 	.word	index@(.nv.constant0._Z12simpleKernelPi)
        /*0054*/ 	.short	0x0380
        /*0056*/ 	.short	0x0008


	//----- nvinfo : EIATTR_SW_WAR
	.align		4
.L_20:
        /*0058*/ 	.byte	0x04, 0x36
        /*005a*/ 	.short	(.L_22 - .L_21)
.L_21:
        /*005c*/ 	.word	0x00000008
.L_22:


//--------------------- .nv.callgraph             --------------------------
	.section	.nv.callgraph,"",@"SHT_CUDA_CALLGRAPH"
	.align	4
	.sectionentsize	8
	.align		4
        /*0000*/ 	.word	0x00000000
	.align		4
        /*0004*/ 	.word	0xffffffff
	.align		4
        /*0008*/ 	.word	index@(_Z12simpleKernelPi)
	.align		4
        /*000c*/ 	.word	index@(vprintf)
	.align		4
        /*0010*/ 	.word	0x00000000
	.align		4
        /*0014*/ 	.word	0xfffffffe
	.align		4
        /*0018*/ 	.word	0x00000000
	.align		4
        /*001c*/ 	.word	0xfffffffd
	.align		4
        /*0020*/ 	.word	0x00000000
	.align		4
        /*0024*/ 	.word	0xfffffffc


//--------------------- .nv.constant4             --------------------------
	.section	.nv.constant4,"a",@progbits
	.align	8
	.align		8
.nv.constant4:
        /*0000*/ 	.dword	vprintf
	.align		8
        /*0008*/ 	.dword	$str


//--------------------- .text._Z12simpleKernelPi  --------------------------
	.section	.text._Z12simpleKernelPi,"ax",@progbits
	.align	128
        .global         _Z12simpleKernelPi
        .type           _Z12simpleKernelPi,@function
        .size           _Z12simpleKernelPi,(.L_x_15 - _Z12simpleKernelPi)
        .other          _Z12simpleKernelPi,@"STO_CUDA_ENTRY STV_DEFAULT"
_Z12simpleKernelPi:
.text._Z12simpleKernelPi:
[----:B------:R-:W0:Y:S01]  /*0000*/  LDC R1, c[0x0][0x37c] ;  /* 0x0000df00ff017b82 */ /* 0x000e220000000800 */
[----:B------:R-:W1:Y:S01]  /*0010*/  S2R R2, SR_TID.X ;  /* 0x0000000000027919 */ /* 0x000e620000002100 */
[----:B------:R-:W2:Y:S01]  /*0020*/  LDCU UR4, c[0x0][0x2f8] ;  /* 0x00005f00ff0477ac */ /* 0x000ea20008000800 */
[----:B0-----:R-:W-:Y:S01]  /*0030*/  IADD3 R1, PT, PT, R1, -0x8, RZ ;  /* 0xfffffff801017810 */ /* 0x001fe20007ffe0ff */
[----:B------:R-:W-:Y:S01]  /*0040*/  BSSY.RECONVERGENT B1, `(.L_x_0) ;  /* 0x000005a000017945 */ /* 0x000fe20003800200 */
[----:B------:R-:W-:Y:S01]  /*0050*/  HFMA2 R8, -RZ, RZ, 0, 5.9604644775390625e-08 ;  /* 0x00000001ff087431 */ /* 0x000fe200000001ff */
[----:B------:R-:W0:Y:S01]  /*0060*/  LDCU UR5, c[0x0][0x2fc] ;  /* 0x00005f80ff0577ac */ /* 0x000e220008000800 */
[----:B------:R-:W-:Y:S01]  /*0070*/  IMAD.MOV.U32 R3, RZ, RZ, 0x1 ;  /* 0x00000001ff037424 */ /* 0x000fe200078e00ff */
[----:B--2---:R-:W-:-:S04]  /*0080*/  IADD3 R6, P1, PT, R1, UR4, RZ ;  /* 0x0000000401067c10 */ /* 0x004fc8000ff3e0ff */
[----:B0-----:R-:W-:Y:S02]  /*0090*/  IADD3.X R7, PT, PT, RZ, UR5, RZ, P1, !PT ;  /* 0x00000005ff077c10 */ /* 0x001fe40008ffe4ff */
[C---:B-1----:R-:W-:Y:S01]  /*00a0*/  ISETP.GE.U32.AND P0, PT, R2.reuse, 0x3, PT ;  /* 0x000000030200780c */ /* 0x042fe20003f06070 */
[----:B------:R-:W-:-:S05]  /*00b0*/  VIADD R2, R2, 0x1 ;  /* 0x0000000102027836 */ /* 0x000fca0000000000 */
[----:B------:R-:W-:-:S07]  /*00c0*/  LOP3.LUT R4, R2, 0x3, RZ, 0xc0, !PT ;  /* 0x0000000302047812 */ /* 0x000fce00078ec0ff */
[----:B------:R-:W-:Y:S05]  /*00d0*/  @!P0 BRA `(.L_x_1) ;  /* 0x0000000400408947 */ /* 0x000fea0003800000 */
[----:B------:R-:W-:Y:S01]  /*00e0*/  LOP3.LUT R0, R2, 0x7fc, RZ, 0xc0, !PT ;  /* 0x000007fc02007812 */ /* 0x000fe200078ec0ff */
[----:B------:R-:W-:Y:S01]  /*00f0*/  BSSY.RECONVERGENT B0, `(.L_x_2) ;  /* 0x000004d000007945 */ /* 0x000fe20003800200 */
[----:B------:R-:W-:Y:S01]  /*0100*/  MOV R5, 0x2 ;  /* 0x0000000200057802 */ /* 0x000fe20000000f00 */
[----:B------:R-:W-:Y:S02]  /*0110*/  IMAD.MOV.U32 R3, RZ, RZ, 0x1 ;  /* 0x00000001ff037424 */ /* 0x000fe400078e00ff */
[----:B------:R-:W-:-:S05]  /*0120*/  IMAD.MOV R0, RZ, RZ, -R0 ;  /* 0x000000ffff007224 */ /* 0x000fca00078e0a00 */
[----:B------:R-:W-:-:S13]  /*0130*/  ISETP.GE.AND P0, PT, R0, RZ, PT ;  /* 0x000000ff0000720c */ /* 0x000fda0003f06270 */
[----:B------:R-:W-:Y:S05]  /*0140*/  @P0 BRA `(.L_x_3) ;  /* 0x0000000000f40947 */ /* 0x000fea0003800000 */
[----:B------:R-:W-:Y:S01]  /*0150*/  IADD3 R8, PT, PT, -R0, RZ, RZ ;  /* 0x000000ff00087210 */ /* 0x000fe20007ffe1ff */
[----:B------:R-:W-:Y:S01]  /*0160*/  BSSY.RECONVERGENT B2, `(.L_x_4) ;  /* 0x0000024000027945 */ /* 0x000fe20003800200 */
[----:B------:R-:W-:Y:S02]  /*0170*/  PLOP3.LUT P0, PT, PT, PT, PT, 0x80, 0x8 ;  /* 0x000000000008781c */ /* 0x000fe40003f0f070 */
[----:B------:R-:W-:-:S13]  /*0180*/  ISETP.GT.AND P1, PT, R8, 0xc, PT ;  /* 0x0000000c0800780c */ /* 0x000fda0003f24270 */
[----:B------:R-:W-:Y:S05]  /*0190*/  @!P1 BRA `(.L_x_5) ;  /* 0x0000000000809947 */ /* 0x000fea0003800000 */
[----:B------:R-:W-:-:S13]  /*01a0*/  PLOP3.LUT P0, PT, PT, PT, PT, 0x8, 0x80 ;  /* 0x000000000080781c */ /* 0x000fda0003f0e170 */
.L_x_6:
[C---:B------:R-:W-:Y:S01]  /*01b0*/  IADD3 R8, PT, PT, R5.reuse, -0x1, RZ ;  /* 0xffffffff05087810 */ /* 0x040fe20007ffe0ff */
[----:B------:R-:W-:Y:S01]  /*01c0*/  VIADD R0, R0, 0x10 ;  /* 0x0000001000007836 */ /* 0x000fe20000000000 */
[----:B------:R-:W-:-:S03]  /*01d0*/  IADD3 R10, PT, PT, R5, 0x3, RZ ;  /* 0x00000003050a7810 */ /* 0x000fc60007ffe0ff */
[----:B------:R-:W-:Y:S01]  /*01e0*/  IMAD R8, R8, R3, RZ ;  /* 0x0000000308087224 */ /* 0x000fe200078e02ff */
[----:B------:R-:W-:Y:S01]  /*01f0*/  ISETP.GE.AND P1, PT, R0, -0xc, PT ;  /* 0xfffffff40000780c */ /* 0x000fe20003f26270 */
[----:B------:R-:W-:Y:S02]  /*0200*/  VIADD R3, R5, 0x2 ;  /* 0x0000000205037836 */ /* 0x000fe40000000000 */
[----:B------:R-:W-:-:S04]  /*0210*/  IMAD R8, R8, R5, RZ ;  /* 0x0000000508087224 */ /* 0x000fc800078e02ff */
[----:B------:R-:W-:-:S04]  /*0220*/  IMAD R8, R8, R5, R8 ;  /* 0x0000000508087224 */ /* 0x000fc800078e0208 */
[----:B------:R-:W-:Y:S01]  /*0230*/  IMAD R3, R3, R8, RZ ;  /* 0x0000000803037224 */ /* 0x000fe200078e02ff */
[----:B------:R-:W-:-:S03]  /*0240*/  IADD3 R8, PT, PT, R5, 0x4, RZ ;  /* 0x0000000405087810 */ /* 0x000fc60007ffe0ff */
[----:B------:R-:W-:Y:S01]  /*0250*/  IMAD R3, R3, R10, RZ ;  /* 0x0000000a03037224 */ /* 0x000fe200078e02ff */
[----:B------:R-:W-:-:S03]  /*0260*/  IADD3 R10, PT, PT, R5, 0x7, RZ ;  /* 0x00000007050a7810 */ /* 0x000fc60007ffe0ff */
[C---:B------:R-:W-:Y:S02]  /*0270*/  IMAD R9, R8.reuse, R3, RZ ;  /* 0x0000000308097224 */ /* 0x040fe400078e02ff */
[----:B------:R-:W-:Y:S02]  /*0280*/  VIADD R3, R5, 0x6 ;  /* 0x0000000605037836 */ /* 0x000fe40000000000 */
        /* <DEDUP_REMOVED lines=10> */
[----:B------:R-:W-:-:S04]  /*0330*/  IMAD R3, R3, R10, RZ ;  /* 0x0000000a03037224 */ /* 0x000fc800078e02ff */
[C---:B------:R-:W-:Y:S01]  /*0340*/  IMAD R9, R8.reuse, R3, RZ ;  /* 0x0000000308097224 */ /* 0x040fe200078e02ff */
[C---:B------:R-:W-:Y:S02]  /*0350*/  IADD3 R3, PT, PT, R5.reuse, 0xe, RZ ;  /* 0x0000000e05037810 */ /* 0x040fe40007ffe0ff */
[----:B------:R-:W-:Y:S01]  /*0360*/  IADD3 R5, PT, PT, R5, 0x10, RZ ;  /* 0x0000001005057810 */ /* 0x000fe20007ffe0ff */
[----:B------:R-:W-:-:S04]  /*0370*/  IMAD R8, R8, R9, R9 ;  /* 0x0000000908087224 */ /* 0x000fc800078e0209 */
[----:B------:R-:W-:Y:S01]  /*0380*/  IMAD R3, R3, R8, RZ ;  /* 0x0000000803037224 */ /* 0x000fe200078e02ff */
[----:B------:R-:W-:Y:S06]  /*0390*/  @!P1 BRA `(.L_x_6) ;  /* 0xfffffffc00849947 */ /* 0x000fec000383ffff */
.L_x_5:
[----:B------:R-:W-:Y:S05]  /*03a0*/  BSYNC.RECONVERGENT B2 ;  /* 0x0000000000027941 */ /* 0x000fea0003800200 */
.L_x_4:
[----:B------:R-:W-:Y:S01]  /*03b0*/  IMAD.MOV R8, RZ, RZ, -R0 ;  /* 0x000000ffff087224 */ /* 0x000fe200078e0a00 */
[----:B------:R-:W-:Y:S04]  /*03c0*/  BSSY.RECONVERGENT B2, `(.L_x_7) ;  /* 0x0000013000027945 */ /* 0x000fe80003800200 */
[----:B------:R-:W-:-:S13]  /*03d0*/  ISETP.GT.AND P1, PT, R8, 0x4, PT ;  /* 0x000000040800780c */ /* 0x000fda0003f24270 */
[----:B------:R-:W-:Y:S05]  /*03e0*/  @!P1 BRA `(.L_x_8) ;  /* 0x0000000000409947 */ /* 0x000fea0003800000 */
[C---:B------:R-:W-:Y:S01]  /*03f0*/  IADD3 R8, PT, PT, R5.reuse, -0x1, RZ ;  /* 0xffffffff05087810 */ /* 0x040fe20007ffe0ff */
[----:B------:R-:W-:Y:S01]  /*0400*/  VIADD R10, R5, 0x3 ;  /* 0x00000003050a7836 */ /* 0x000fe20000000000 */
[----:B------:R-:W-:Y:S01]  /*0410*/  PLOP3.LUT P0, PT, PT, PT, PT, 0x8, 0x80 ;  /* 0x000000000080781c */ /* 0x000fe20003f0e170 */
[----:B------:R-:W-:Y:S02]  /*0420*/  VIADD R0, R0, 0x8 ;  /* 0x0000000800007836 */ /* 0x000fe40000000000 */
[----:B------:R-:W-:Y:S01]  /*0430*/  IMAD R8, R3, R8, RZ ;  /* 0x0000000803087224 */ /* 0x000fe200078e02ff */
[----:B------:R-:W-:-:S03]  /*0440*/  IADD3 R3, PT, PT, R5, 0x2, RZ ;  /* 0x0000000205037810 */ /* 0x000fc60007ffe0ff */
[----:B------:R-:W-:-:S04]  /*0450*/  IMAD R8, R5, R8, RZ ;  /* 0x0000000805087224 */ /* 0x000fc800078e02ff */
        /* <DEDUP_REMOVED lines=8> */
[----:B------:R-:W-:-:S07]  /*04e0*/  IMAD R3, R3, R8, RZ ;  /* 0x0000000803037224 */ /* 0x000fce00078e02ff */
.L_x_8:
[----:B------:R-:W-:Y:S05]  /*04f0*/  BSYNC.RECONVERGENT B2 ;  /* 0x0000000000027941 */ /* 0x000fea0003800200 */
.L_x_7:
[----:B------:R-:W-:-:S13]  /*0500*/  ISETP.NE.OR P0, PT, R0, RZ, P0 ;  /* 0x000000ff0000720c */ /* 0x000fda0000705670 */
[----:B------:R-:W-:Y:S05]  /*0510*/  @!P0 BRA `(.L_x_9) ;  /* 0x0000000000288947 */ /* 0x000fea0003800000 */
.L_x_3:
[----:B------:R-:W-:Y:S01]  /*0520*/  VIADD R0, R0, 0x4 ;  /* 0x0000000400007836 */ /* 0x000fe20000000000 */
[----:B------:R-:W-:-:S04]  /*0530*/  IADD3 R8, PT, PT, R5, -0x1, RZ ;  /* 0xffffffff05087810 */ /* 0x000fc80007ffe0ff */
[----:B------:R-:W-:Y:S01]  /*0540*/  ISETP.NE.AND P0, PT, R0, RZ, PT ;  /* 0x000000ff0000720c */ /* 0x000fe20003f05270 */
[----:B------:R-:W-:Y:S01]  /*0550*/  IMAD R8, R8, R3, RZ ;  /* 0x0000000308087224 */ /* 0x000fe200078e02ff */
[----:B------:R-:W-:-:S03]  /*0560*/  IADD3 R3, PT, PT, R5, 0x2, RZ ;  /* 0x0000000205037810 */ /* 0x000fc60007ffe0ff */
[----:B------:R-:W-:-:S04]  /*0570*/  IMAD R8, R8, R5, RZ ;  /* 0x0000000508087224 */ /* 0x000fc800078e02ff */
[----:B------:R-:W-:Y:S01]  /*0580*/  IMAD R8, R8, R5, R8 ;  /* 0x0000000508087224 */ /* 0x000fe200078e0208 */
[----:B------:R-:W-:-:S03]  /*0590*/  IADD3 R5, PT, PT, R5, 0x4, RZ ;  /* 0x0000000405057810 */ /* 0x000fc60007ffe0ff */
[----:B------:R-:W-:Y:S01]  /*05a0*/  IMAD R3, R3, R8, RZ ;  /* 0x0000000803037224 */ /* 0x000fe200078e02ff */
[----:B------:R-:W-:Y:S06]  /*05b0*/  @P0 BRA `(.L_x_3) ;  /* 0xfffffffc00d80947 */ /* 0x000fec000383ffff */
.L_x_9:
[----:B------:R-:W-:Y:S05]  /*05c0*/  BSYNC.RECONVERGENT B0 ;  /* 0x0000000000007941 */ /* 0x000fea0003800200 */
.L_x_2:
[----:B------:R-:W-:-:S07]  /*05d0*/  VIADD R8, R5, 0xffffffff ;  /* 0xffffffff05087836 */ /* 0x000fce0000000000 */
.L_x_1:
[----:B------:R-:W-:Y:S05]  /*05e0*/  BSYNC.RECONVERGENT B1 ;  /* 0x0000000000017941 */ /* 0x000fea0003800200 */
.L_x_0:
[----:B------:R-:W-:Y:S01]  /*05f0*/  ISETP.NE.AND P0, PT, R4, RZ, PT ;  /* 0x000000ff0400720c */ /* 0x000fe20003f05270 */
[----:B------:R-:W-:Y:S01]  /*0600*/  BSSY.RECONVERGENT B0, `(.L_x_10) ;  /* 0x0000009000007945 */ /* 0x000fe20003800200 */
[----:B------:R-:W-:-:S11]  /*0610*/  MOV R0, 0x0 ;  /* 0x0000000000007802 */ /* 0x000fd60000000f00 */
[----:B------:R-:W-:Y:S05]  /*0620*/  @!P0 BRA `(.L_x_11) ;  /* 0x0000000000188947 */ /* 0x000fea0003800000 */
[----:B------:R-:W-:-:S07]  /*0630*/  IADD3 R4, PT, PT, -R4, RZ, RZ ;  /* 0x000000ff04047210 */ /* 0x000fce0007ffe1ff */
.L_x_12:
[----:B------:R-:W-:Y:S01]  /*0640*/  IADD3 R4, PT, PT, R4, 0x1, RZ ;  /* 0x0000000104047810 */ /* 0x000fe20007ffe0ff */
[----:B------:R-:W-:Y:S02]  /*0650*/  IMAD R3, R3, R8, RZ ;  /* 0x0000000803037224 */ /* 0x000fe400078e02ff */
[----:B------:R-:W-:Y:S01]  /*0660*/  VIADD R8, R8, 0x1 ;  /* 0x0000000108087836 */ /* 0x000fe20000000000 */
[----:B------:R-:W-:-:S13]  /*0670*/  ISETP.NE.AND P0, PT, R4, RZ, PT ;  /* 0x000000ff0400720c */ /* 0x000fda0003f05270 */
[----:B------:R-:W-:Y:S05]  /*0680*/  @P0 BRA `(.L_x_12) ;  /* 0xfffffffc00ec0947 */ /* 0x000fea000383ffff */
.L_x_11:
[----:B------:R-:W-:Y:S05]  /*0690*/  BSYNC.RECONVERGENT B0 ;  /* 0x0000000000007941 */ /* 0x000fea0003800200 */
.L_x_10:
[----:B------:R0:W1:Y:S01]  /*06a0*/  LDC.64 R8, c[0x4][R0] ;  /* 0x0100000000087b82 */ /* 0x0000620000000a00 */
[----:B------:R0:W-:Y:S01]  /*06b0*/  STL.64 [R1], R2 ;  /* 0x0000000201007387 */ /* 0x0001e20000100a00 */
[----:B------:R-:W2:Y:S02]  /*06c0*/  LDCU.64 UR4, c[0x4][0x8] ;  /* 0x01000100ff0477ac */ /* 0x000ea40008000a00 */
[----:B--2---:R-:W-:Y:S02]  /*06d0*/  MOV R4, UR4 ;  /* 0x0000000400047c02 */ /* 0x004fe40008000f00 */
[----:B0-----:R-:W-:-:S07]  /*06e0*/  MOV R5, UR5 ;  /* 0x0000000500057c02 */ /* 0x001fce0008000f00 */
[----:B------:R-:W-:-:S07]  /*06f0*/  LEPC R20, `(.L_x_13) ;  /* 0x000000001014794e */ /* 0x000fce0000000000 */
[----:B-1----:R-:W-:Y:S05]  /*0700*/  CALL.ABS.NOINC R8 ;  /* 0x0000000008007343 */ /* 0x002fea0003c00000 */
.L_x_13:
[----:B------:R-:W-:Y:S05]  /*0710*/  EXIT ;  /* 0x000000000000794d */ /* 0x000fea0003800000 */
.L_x_14:
[----:B------:R-:W-:-:S00]  /*0720*/  BRA `(.L_x_14) ;  /* 0xfffffffc00fc7947 */ /* 0x000fc0000383ffff */
[----:B------:R-:W-:-:S00]  /*0730*/  NOP ;  /* 0x0000000000007918 */ /* 0x000fc00000000000 */
        /* <DEDUP_REMOVED lines=12> */
.L_x_15:


//--------------------- .nv.global.init           --------------------------
	.section	.nv.global.init,"aw",@progbits
.nv.global.init:
	.type		$str,@object
	.size		$str,(.L_0 - $str)
$str:
        /*0000*/ 	.byte	0x25, 0x64, 0x21, 0x3d, 0x25, 0x64, 0x0a, 0x00
.L_0:


//--------------------- .nv.shared.reserved.0     --------------------------
	.section	.nv.shared.reserved.0,"aw",@nobits
	.weak		__nv_reservedSMEM_offset_0_alias
	.size		__nv_reservedSMEM_offset_0_alias, 0, 64
	.other		__nv_reservedSMEM_offset_0_alias,@"STO_CUDA_RESERVED_SHARED STV_DEFAULT"
__nv_reservedSMEM_offset_0_alias:
	.zero		0
	.zero		64


//--------------------- .nv.constant0._Z12simpleKernelPi --------------------------
	.section	.nv.constant0._Z12simpleKernelPi,"a",@progbits
	.sectionflags	@""
	.align	4
.nv.constant0._Z12simpleKernelPi:
	.zero		904


//--------------------- SYMBOLS --------------------------

	.type		.nv.reservedSmem.offset0,@object
	.size		.nv.reservedSmem.offset0,0x4
	.type		vprintf,@function
